//
// Generated by NVIDIA NVVM Compiler
//
// Compiler Build ID: CL-36424714
// Cuda compilation tools, release 13.0, V13.0.88
// Based on NVVM 20.0.0
//

.version 9.0
.target sm_100
.address_size 64

	// .globl	_Z6offsetIdEvPT_i

.visible .entry _Z6offsetIdEvPT_i(
	.param .u64 .ptr .align 1 _Z6offsetIdEvPT_i_param_0,
	.param .u32 _Z6offsetIdEvPT_i_param_1
)
{
	.reg .b32 	%r<7>;
	.reg .b64 	%rd<5>;
	.reg .b64 	%fd<3>;

	ld.param.u64 	%rd1, [_Z6offsetIdEvPT_i_param_0];
	ld.param.u32 	%r1, [_Z6offsetIdEvPT_i_param_1];
	cvta.to.global.u64 	%rd2, %rd1;
	mov.u32 	%r2, %ntid.x;
	mov.u32 	%r3, %ctaid.x;
	mov.u32 	%r4, %tid.x;
	mad.lo.s32 	%r5, %r2, %r3, %r4;
	add.s32 	%r6, %r5, %r1;
	mul.wide.s32 	%rd3, %r6, 8;
	add.s64 	%rd4, %rd2, %rd3;
	ld.global.f64 	%fd1, [%rd4];
	add.f64 	%fd2, %fd1, 0d3FF0000000000000;
	st.global.f64 	[%rd4], %fd2;
	ret;

}
	// .globl	_Z6strideIdEvPT_i
.visible .entry _Z6strideIdEvPT_i(
	.param .u64 .ptr .align 1 _Z6strideIdEvPT_i_param_0,
	.param .u32 _Z6strideIdEvPT_i_param_1
)
{
	.reg .b32 	%r<7>;
	.reg .b64 	%rd<5>;
	.reg .b64 	%fd<3>;

	ld.param.u64 	%rd1, [_Z6strideIdEvPT_i_param_0];
	ld.param.u32 	%r1, [_Z6strideIdEvPT_i_param_1];
	cvta.to.global.u64 	%rd2, %rd1;
	mov.u32 	%r2, %ntid.x;
	mov.u32 	%r3, %ctaid.x;
	mov.u32 	%r4, %tid.x;
	mad.lo.s32 	%r5, %r2, %r3, %r4;
	mul.lo.s32 	%r6, %r1, %r5;
	mul.wide.s32 	%rd3, %r6, 8;
	add.s64 	%rd4, %rd2, %rd3;
	ld.global.f64 	%fd1, [%rd4];
	add.f64 	%fd2, %fd1, 0d3FF0000000000000;
	st.global.f64 	[%rd4], %fd2;
	ret;

}
	// .globl	_Z6offsetIfEvPT_i
.visible .entry _Z6offsetIfEvPT_i(
	.param .u64 .ptr .align 1 _Z6offsetIfEvPT_i_param_0,
	.param .u32 _Z6offsetIfEvPT_i_param_1
)
{
	.reg .b32 	%r<7>;
	.reg .b32 	%f<3>;
	.reg .b64 	%rd<5>;

	ld.param.u64 	%rd1, [_Z6offsetIfEvPT_i_param_0];
	ld.param.u32 	%r1, [_Z6offsetIfEvPT_i_param_1];
	cvta.to.global.u64 	%rd2, %rd1;
	mov.u32 	%r2, %ntid.x;
	mov.u32 	%r3, %ctaid.x;
	mov.u32 	%r4, %tid.x;
	mad.lo.s32 	%r5, %r2, %r3, %r4;
	add.s32 	%r6, %r5, %r1;
	mul.wide.s32 	%rd3, %r6, 4;
	add.s64 	%rd4, %rd2, %rd3;
	ld.global.f32 	%f1, [%rd4];
	add.f32 	%f2, %f1, 0f3F800000;
	st.global.f32 	[%rd4], %f2;
	ret;

}
	// .globl	_Z6strideIfEvPT_i
.visible .entry _Z6strideIfEvPT_i(
	.param .u64 .ptr .align 1 _Z6strideIfEvPT_i_param_0,
	.param .u32 _Z6strideIfEvPT_i_param_1
)
{
	.reg .b32 	%r<7>;
	.reg .b32 	%f<3>;
	.reg .b64 	%rd<5>;

	ld.param.u64 	%rd1, [_Z6strideIfEvPT_i_param_0];
	ld.param.u32 	%r1, [_Z6strideIfEvPT_i_param_1];
	cvta.to.global.u64 	%rd2, %rd1;
	mov.u32 	%r2, %ntid.x;
	mov.u32 	%r3, %ctaid.x;
	mov.u32 	%r4, %tid.x;
	mad.lo.s32 	%r5, %r2, %r3, %r4;
	mul.lo.s32 	%r6, %r1, %r5;
	mul.wide.s32 	%rd3, %r6, 4;
	add.s64 	%rd4, %rd2, %rd3;
	ld.global.f32 	%f1, [%rd4];
	add.f32 	%f2, %f1, 0f3F800000;
	st.global.f32 	[%rd4], %f2;
	ret;

}


// ===== COMPILED SASS (sm_100) =====

	.target	sm_100

	.elftype	@"ET_EXEC"


//--------------------- .note.nv.tkinfo           --------------------------
	.section	.note.nv.tkinfo,"",@"SHT_NOTE"
	.sectionflags	@"SHF_NOTE_NV_TKINFO"
	.tkinfo
        /*0018*/ 	.word	0x00000002
        /*0030*/ 	.string	""
        /*0030*/ 	.string	"ptxas"
        /*0030*/ 	.string	"Cuda compilation tools, release 13.0, V13.0.88"
        /*0030*/ 	.string	"Build cuda_13.0.r13.0/compiler.36424714_0"
        /*0030*/ 	.string	"-arch sm_100 -m 64 "



//--------------------- .note.nv.cuinfo           --------------------------
	.section	.note.nv.cuinfo,"",@"SHT_NOTE"
	.sectionflags	@"SHF_NOTE_NV_CUINFO"
        /*0018*/ 	.short	0x0002
        /*001a*/ 	.short	0x0064
        /*001c*/ 	.short	0x0082
	.zero		2


//--------------------- .nv.info                  --------------------------
	.section	.nv.info,"",@"SHT_CUDA_INFO"
	.align	4


	//----- nvinfo : EIATTR_REGCOUNT
	.align		4
        /*0000*/ 	.byte	0x04, 0x2f
        /*0002*/ 	.short	(.L_1 - .L_0)
	.align		4
.L_0:
        /*0004*/ 	.word	index@(_Z6offsetIdEvPT_i)
        /*0008*/ 	.word	0x00000008


	//----- nvinfo : EIATTR_FRAME_SIZE
	.align		4
.L_1:
        /*000c*/ 	.byte	0x04, 0x11
        /*000e*/ 	.short	(.L_3 - .L_2)
	.align		4
.L_2:
        /*0010*/ 	.word	index@(_Z6offsetIdEvPT_i)
        /*0014*/ 	.word	0x00000000


	//----- nvinfo : EIATTR_REGCOUNT
	.align		4
.L_3:
        /*0018*/ 	.byte	0x04, 0x2f
        /*001a*/ 	.short	(.L_5 - .L_4)
	.align		4
.L_4:
        /*001c*/ 	.word	index@(_Z6strideIdEvPT_i)
        /*0020*/ 	.word	0x00000008


	//----- nvinfo : EIATTR_FRAME_SIZE
	.align		4
.L_5:
        /*0024*/ 	.byte	0x04, 0x11
        /*0026*/ 	.short	(.L_7 - .L_6)
	.align		4
.L_6:
        /*0028*/ 	.word	index@(_Z6strideIdEvPT_i)
        /*002c*/ 	.word	0x00000000


	//----- nvinfo : EIATTR_REGCOUNT
	.align		4
.L_7:
        /*0030*/ 	.byte	0x04, 0x2f
        /*0032*/ 	.short	(.L_9 - .L_8)
	.align		4
.L_8:
        /*0034*/ 	.word	index@(_Z6offsetIfEvPT_i)
        /*0038*/ 	.word	0x00000008


	//----- nvinfo : EIATTR_FRAME_SIZE
	.align		4
.L_9:
        /*003c*/ 	.byte	0x04, 0x11
        /*003e*/ 	.short	(.L_11 - .L_10)
	.align		4
.L_10:
        /*0040*/ 	.word	index@(_Z6offsetIfEvPT_i)
        /*0044*/ 	.word	0x00000000


	//----- nvinfo : EIATTR_REGCOUNT
	.align		4
.L_11:
        /*0048*/ 	.byte	0x04, 0x2f
        /*004a*/ 	.short	(.L_13 - .L_12)
	.align		4
.L_12:
        /*004c*/ 	.word	index@(_Z6strideIfEvPT_i)
        /*0050*/ 	.word	0x00000008


	//----- nvinfo : EIATTR_FRAME_SIZE
	.align		4
.L_13:
        /*0054*/ 	.byte	0x04, 0x11
        /*0056*/ 	.short	(.L_15 - .L_14)
	.align		4
.L_14:
        /*0058*/ 	.word	index@(_Z6strideIfEvPT_i)
        /*005c*/ 	.word	0x00000000


	//----- nvinfo : EIATTR_MIN_STACK_SIZE
	.align		4
.L_15:
        /*0060*/ 	.byte	0x04, 0x12
        /*0062*/ 	.short	(.L_17 - .L_16)
	.align		4
.L_16:
        /*0064*/ 	.word	index@(_Z6strideIfEvPT_i)
        /*0068*/ 	.word	0x00000000


	//----- nvinfo : EIATTR_MIN_STACK_SIZE
	.align		4
.L_17:
        /*006c*/ 	.byte	0x04, 0x12
        /*006e*/ 	.short	(.L_19 - .L_18)
	.align		4
.L_18:
        /*0070*/ 	.word	index@(_Z6offsetIfEvPT_i)
        /*0074*/ 	.word	0x00000000


	//----- nvinfo : EIATTR_MIN_STACK_SIZE
	.align		4
.L_19:
        /*0078*/ 	.byte	0x04, 0x12
        /*007a*/ 	.short	(.L_21 - .L_20)
	.align		4
.L_20:
        /*007c*/ 	.word	index@(_Z6strideIdEvPT_i)
        /*0080*/ 	.word	0x00000000


	//----- nvinfo : EIATTR_MIN_STACK_SIZE
	.align		4
.L_21:
        /*0084*/ 	.byte	0x04, 0x12
        /*0086*/ 	.short	(.L_23 - .L_22)
	.align		4
.L_22:
        /*0088*/ 	.word	index@(_Z6offsetIdEvPT_i)
        /*008c*/ 	.word	0x00000000
.L_23:


//--------------------- .nv.compat                --------------------------
	.section	.nv.compat,"",@"SHT_CUDA_COMPAT_INFO"
	.align	4
        /*0000*/ 	.byte	0x02, 0x09, 0x00, 0x00, 0x02, 0x02, 0x01, 0x00, 0x02, 0x05, 0x05, 0x00, 0x03, 0x07, 0x01, 0x01
        /*0010*/ 	.byte	0x02, 0x03, 0x00, 0x00, 0x02, 0x06, 0x01, 0x00, 0x04, 0x0b, 0x08, 0x00, 0x01, 0x00, 0x00, 0x00
        /*0020*/ 	.byte	0x00, 0x00, 0x00, 0x00


//--------------------- .nv.info._Z6strideIfEvPT_i --------------------------
	.section	.nv.info._Z6strideIfEvPT_i,"",@"SHT_CUDA_INFO"
	.sectionflags	@""
	.align	4


	//----- nvinfo : EIATTR_CUDA_API_VERSION
	.align		4
        /*0000*/ 	.byte	0x04, 0x37
        /*0002*/ 	.short	(.L_25 - .L_24)
.L_24:
        /*0004*/ 	.word	0x00000082


	//----- nvinfo : EIATTR_KPARAM_INFO
	.align		4
.L_25:
        /*0008*/ 	.byte	0x04, 0x17
        /*000a*/ 	.short	(.L_27 - .L_26)
.L_26:
        /*000c*/ 	.word	0x00000000
        /*0010*/ 	.short	0x0001
        /*0012*/ 	.short	0x0008
        /*0014*/ 	.byte	0x00, 0xf0, 0x11, 0x00


	//----- nvinfo : EIATTR_KPARAM_INFO
	.align		4
.L_27:
        /*0018*/ 	.byte	0x04, 0x17
        /*001a*/ 	.short	(.L_29 - .L_28)
.L_28:
        /*001c*/ 	.word	0x00000000
        /*0020*/ 	.short	0x0000
        /*0022*/ 	.short	0x0000
        /*0024*/ 	.byte	0x00, 0xf5, 0x21, 0x00


	//----- nvinfo : EIATTR_SPARSE_MMA_MASK
	.align		4
.L_29:
        /*0028*/ 	.byte	0x03, 0x50
        /*002a*/ 	.short	0x0000


	//----- nvinfo : EIATTR_MAXREG_COUNT
	.align		4
        /*002c*/ 	.byte	0x03, 0x1b
        /*002e*/ 	.short	0x00ff


	//----- nvinfo : EIATTR_MERCURY_ISA_VERSION
	.align		4
        /*0030*/ 	.byte	0x03, 0x5f
        /*0032*/ 	.short	0x0101


	//----- nvinfo : EIATTR_VRC_CTA_INIT_COUNT
	.align		4
        /*0034*/ 	.byte	0x02, 0x4a
	.zero		1
	.zero		1


	//----- nvinfo : EIATTR_EXIT_INSTR_OFFSETS
	.align		4
        /*0038*/ 	.byte	0x04, 0x1c
        /*003a*/ 	.short	(.L_31 - .L_30)


	//   ....[0]....
.L_30:
        /*003c*/ 	.word	0x000000d0


	//----- nvinfo : EIATTR_CBANK_PARAM_SIZE
	.align		4
.L_31:
        /*0040*/ 	.byte	0x03, 0x19
        /*0042*/ 	.short	0x000c


	//----- nvinfo : EIATTR_PARAM_CBANK
	.align		4
        /*0044*/ 	.byte	0x04, 0x0a
        /*0046*/ 	.short	(.L_33 - .L_32)
	.align		4
.L_32:
        /*0048*/ 	.word	index@(.nv.constant0._Z6strideIfEvPT_i)
        /*004c*/ 	.short	0x0380
        /*004e*/ 	.short	0x000c


	//----- nvinfo : EIATTR_SW_WAR
	.align		4
.L_33:
        /*0050*/ 	.byte	0x04, 0x36
        /*0052*/ 	.short	(.L_35 - .L_34)
.L_34:
        /*0054*/ 	.word	0x00000008
.L_35:


//--------------------- .nv.info._Z6offsetIfEvPT_i --------------------------
	.section	.nv.info._Z6offsetIfEvPT_i,"",@"SHT_CUDA_INFO"
	.sectionflags	@""
	.align	4


	//----- nvinfo : EIATTR_CUDA_API_VERSION
	.align		4
        /*0000*/ 	.byte	0x04, 0x37
        /*0002*/ 	.short	(.L_37 - .L_36)
.L_36:
        /*0004*/ 	.word	0x00000082


	//----- nvinfo : EIATTR_KPARAM_INFO
	.align		4
.L_37:
        /*0008*/ 	.byte	0x04, 0x17
        /*000a*/ 	.short	(.L_39 - .L_38)
.L_38:
        /*000c*/ 	.word	0x00000000
        /*0010*/ 	.short	0x0001
        /*0012*/ 	.short	0x0008
        /*0014*/ 	.byte	0x00, 0xf0, 0x11, 0x00


	//----- nvinfo : EIATTR_KPARAM_INFO
	.align		4
.L_39:
        /*0018*/ 	.byte	0x04, 0x17
        /*001a*/ 	.short	(.L_41 - .L_40)
.L_40:
        /*001c*/ 	.word	0x00000000
        /*0020*/ 	.short	0x0000
        /*0022*/ 	.short	0x0000
        /*0024*/ 	.byte	0x00, 0xf5, 0x21, 0x00


	//----- nvinfo : EIATTR_SPARSE_MMA_MASK
	.align		4
.L_41:
        /*0028*/ 	.byte	0x03, 0x50
        /*002a*/ 	.short	0x0000


	//----- nvinfo : EIATTR_MAXREG_COUNT
	.align		4
        /*002c*/ 	.byte	0x03, 0x1b
        /*002e*/ 	.short	0x00ff


	//----- nvinfo : EIATTR_MERCURY_ISA_VERSION
	.align		4
        /*0030*/ 	.byte	0x03, 0x5f
        /*0032*/ 	.short	0x0101


	//----- nvinfo : EIATTR_VRC_CTA_INIT_COUNT
	.align		4
        /*0034*/ 	.byte	0x02, 0x4a
	.zero		1
	.zero		1


	//----- nvinfo : EIATTR_EXIT_INSTR_OFFSETS
	.align		4
        /*0038*/ 	.byte	0x04, 0x1c
        /*003a*/ 	.short	(.L_43 - .L_42)


	//   ....[0]....
.L_42:
        /*003c*/ 	.word	0x000000d0


	//----- nvinfo : EIATTR_CBANK_PARAM_SIZE
	.align		4
.L_43:
        /*0040*/ 	.byte	0x03, 0x19
        /*0042*/ 	.short	0x000c


	//----- nvinfo : EIATTR_PARAM_CBANK
	.align		4
        /*0044*/ 	.byte	0x04, 0x0a
        /*0046*/ 	.short	(.L_45 - .L_44)
	.align		4
.L_44:
        /*0048*/ 	.word	index@(.nv.constant0._Z6offsetIfEvPT_i)
        /*004c*/ 	.short	0x0380
        /*004e*/ 	.short	0x000c


	//----- nvinfo : EIATTR_SW_WAR
	.align		4
.L_45:
        /*0050*/ 	.byte	0x04, 0x36
        /*0052*/ 	.short	(.L_47 - .L_46)
.L_46:
        /*0054*/ 	.word	0x00000008
.L_47:


//--------------------- .nv.info._Z6strideIdEvPT_i --------------------------
	.section	.nv.info._Z6strideIdEvPT_i,"",@"SHT_CUDA_INFO"
	.sectionflags	@""
	.align	4


	//----- nvinfo : EIATTR_CUDA_API_VERSION
	.align		4
        /*0000*/ 	.byte	0x04, 0x37
        /*0002*/ 	.short	(.L_49 - .L_48)
.L_48:
        /*0004*/ 	.word	0x00000082


	//----- nvinfo : EIATTR_KPARAM_INFO
	.align		4
.L_49:
        /*0008*/ 	.byte	0x04, 0x17
        /*000a*/ 	.short	(.L_51 - .L_50)
.L_50:
        /*000c*/ 	.word	0x00000000
        /*0010*/ 	.short	0x0001
        /*0012*/ 	.short	0x0008
        /*0014*/ 	.byte	0x00, 0xf0, 0x11, 0x00


	//----- nvinfo : EIATTR_KPARAM_INFO
	.align		4
.L_51:
        /*0018*/ 	.byte	0x04, 0x17
        /*001a*/ 	.short	(.L_53 - .L_52)
.L_52:
        /*001c*/ 	.word	0x00000000
        /*0020*/ 	.short	0x0000
        /*0022*/ 	.short	0x0000
        /*0024*/ 	.byte	0x00, 0xf5, 0x21, 0x00


	//----- nvinfo : EIATTR_SPARSE_MMA_MASK
	.align		4
.L_53:
        /*0028*/ 	.byte	0x03, 0x50
        /*002a*/ 	.short	0x0000


	//----- nvinfo : EIATTR_MAXREG_COUNT
	.align		4
        /*002c*/ 	.byte	0x03, 0x1b
        /*002e*/ 	.short	0x00ff


	//----- nvinfo : EIATTR_MERCURY_ISA_VERSION
	.align		4
        /*0030*/ 	.byte	0x03, 0x5f
        /*0032*/ 	.short	0x0101


	//----- nvinfo : EIATTR_VRC_CTA_INIT_COUNT
	.align		4
        /*0034*/ 	.byte	0x02, 0x4a
	.zero		1
	.zero		1


	//----- nvinfo : EIATTR_EXIT_INSTR_OFFSETS
	.align		4
        /*0038*/ 	.byte	0x04, 0x1c
        /*003a*/ 	.short	(.L_55 - .L_54)


	//   ....[0]....
.L_54:
        /*003c*/ 	.word	0x000000d0


	//----- nvinfo : EIATTR_CBANK_PARAM_SIZE
	.align		4
.L_55:
        /*0040*/ 	.byte	0x03, 0x19
        /*0042*/ 	.short	0x000c


	//----- nvinfo : EIATTR_PARAM_CBANK
	.align		4
        /*0044*/ 	.byte	0x04, 0x0a
        /*0046*/ 	.short	(.L_57 - .L_56)
	.align		4
.L_56:
        /*0048*/ 	.word	index@(.nv.constant0._Z6strideIdEvPT_i)
        /*004c*/ 	.short	0x0380
        /*004e*/ 	.short	0x000c


	//----- nvinfo : EIATTR_SW_WAR
	.align		4
.L_57:
        /*0050*/ 	.byte	0x04, 0x36
        /*0052*/ 	.short	(.L_59 - .L_58)
.L_58:
        /*0054*/ 	.word	0x00000008
.L_59:


//--------------------- .nv.info._Z6offsetIdEvPT_i --------------------------
	.section	.nv.info._Z6offsetIdEvPT_i,"",@"SHT_CUDA_INFO"
	.sectionflags	@""
	.align	4


	//----- nvinfo : EIATTR_CUDA_API_VERSION
	.align		4
        /*0000*/ 	.byte	0x04, 0x37
        /*0002*/ 	.short	(.L_61 - .L_60)
.L_60:
        /*0004*/ 	.word	0x00000082


	//----- nvinfo : EIATTR_KPARAM_INFO
	.align		4
.L_61:
        /*0008*/ 	.byte	0x04, 0x17
        /*000a*/ 	.short	(.L_63 - .L_62)
.L_62:
        /*000c*/ 	.word	0x00000000
        /*0010*/ 	.short	0x0001
        /*0012*/ 	.short	0x0008
        /*0014*/ 	.byte	0x00, 0xf0, 0x11, 0x00


	//----- nvinfo : EIATTR_KPARAM_INFO
	.align		4
.L_63:
        /*0018*/ 	.byte	0x04, 0x17
        /*001a*/ 	.short	(.L_65 - .L_64)
.L_64:
        /*001c*/ 	.word	0x00000000
        /*0020*/ 	.short	0x0000
        /*0022*/ 	.short	0x0000
        /*0024*/ 	.byte	0x00, 0xf5, 0x21, 0x00


	//----- nvinfo : EIATTR_SPARSE_MMA_MASK
	.align		4
.L_65:
        /*0028*/ 	.byte	0x03, 0x50
        /*002a*/ 	.short	0x0000


	//----- nvinfo : EIATTR_MAXREG_COUNT
	.align		4
        /*002c*/ 	.byte	0x03, 0x1b
        /*002e*/ 	.short	0x00ff


	//----- nvinfo : EIATTR_MERCURY_ISA_VERSION
	.align		4
        /*0030*/ 	.byte	0x03, 0x5f
        /*0032*/ 	.short	0x0101


	//----- nvinfo : EIATTR_VRC_CTA_INIT_COUNT
	.align		4
        /*0034*/ 	.byte	0x02, 0x4a
	.zero		1
	.zero		1


	//----- nvinfo : EIATTR_EXIT_INSTR_OFFSETS
	.align		4
        /*0038*/ 	.byte	0x04, 0x1c
        /*003a*/ 	.short	(.L_67 - .L_66)


	//   ....[0]....
.L_66:
        /*003c*/ 	.word	0x000000d0


	//----- nvinfo : EIATTR_CBANK_PARAM_SIZE
	.align		4
.L_67:
        /*0040*/ 	.byte	0x03, 0x19
        /*0042*/ 	.short	0x000c


	//----- nvinfo : EIATTR_PARAM_CBANK
	.align		4
        /*0044*/ 	.byte	0x04, 0x0a
        /*0046*/ 	.short	(.L_69 - .L_68)
	.align		4
.L_68:
        /*0048*/ 	.word	index@(.nv.constant0._Z6offsetIdEvPT_i)
        /*004c*/ 	.short	0x0380
        /*004e*/ 	.short	0x000c


	//----- nvinfo : EIATTR_SW_WAR
	.align		4
.L_69:
        /*0050*/ 	.byte	0x04, 0x36
        /*0052*/ 	.short	(.L_71 - .L_70)
.L_70:
        /*0054*/ 	.word	0x00000008
.L_71:


//--------------------- .nv.callgraph             --------------------------
	.section	.nv.callgraph,"",@"SHT_CUDA_CALLGRAPH"
	.align	4
	.sectionentsize	8
	.align		4
        /*0000*/ 	.word	0x00000000
	.align		4
        /*0004*/ 	.word	0xffffffff
	.align		4
        /*0008*/ 	.word	0x00000000
	.align		4
        /*000c*/ 	.word	0xfffffffe
	.align		4
        /*0010*/ 	.word	0x00000000
	.align		4
        /*0014*/ 	.word	0xfffffffd
	.align		4
        /*0018*/ 	.word	0x00000000
	.align		4
        /*001c*/ 	.word	0xfffffffc


//--------------------- .text._Z6strideIfEvPT_i   --------------------------
	.section	.text._Z6strideIfEvPT_i,"ax",@progbits
	.align	128
        .global         _Z6strideIfEvPT_i
        .type           _Z6strideIfEvPT_i,@function
        .size           _Z6strideIfEvPT_i,(.L_x_4 - _Z6strideIfEvPT_i)
        .other          _Z6strideIfEvPT_i,@"STO_CUDA_ENTRY STV_DEFAULT"
_Z6strideIfEvPT_i:
.text._Z6strideIfEvPT_i:
[----:B------:R-:W-:Y:S01]  /*0000*/  LDC R1, c[0x0][0x37c] ;  /* 0x0000df00ff017b82 */ /* 0x000fe20000000800 */
[----:B------:R-:W0:Y:S01]  /*0010*/  S2R R0, SR_CTAID.X ;  /* 0x0000000000007919 */ /* 0x000e220000002500 */
[----:B------:R-:W0:Y:S06]  /*0020*/  LDCU UR6, c[0x0][0x360] ;  /* 0x00006c00ff0677ac */ /* 0x000e2c0008000800 */
[----:B------:R-:W1:Y:S01]  /*0030*/  LDC.64 R2, c[0x0][0x380] ;  /* 0x0000e000ff027b82 */ /* 0x000e620000000a00 */
[----:B------:R-:W0:Y:S01]  /*0040*/  S2R R5, SR_TID.X ;  /* 0x0000000000057919 */ /* 0x000e220000002100 */
[----:B------:R-:W2:Y:S01]  /*0050*/  LDCU UR7, c[0x0][0x388] ;  /* 0x00007100ff0777ac */ /* 0x000ea20008000800 */
[----:B------:R-:W3:Y:S01]  /*0060*/  LDCU.64 UR4, c[0x0][0x358] ;  /* 0x00006b00ff0477ac */ /* 0x000ee20008000a00 */
[----:B0-----:R-:W-:-:S04]  /*0070*/  IMAD R0, R0, UR6, R5 ;  /* 0x0000000600007c24 */ /* 0x001fc8000f8e0205 */
[----:B--2---:R-:W-:-:S04]  /*0080*/  IMAD R5, R0, UR7, RZ ;  /* 0x0000000700057c24 */ /* 0x004fc8000f8e02ff */
[----:B-1----:R-:W-:-:S05]  /*0090*/  IMAD.WIDE R2, R5, 0x4, R2 ;  /* 0x0000000405027825 */ /* 0x002fca00078e0202 */
[----:B---3--:R-:W2:Y:S02]  /*00a0*/  LDG.E R0, desc[UR4][R2.64] ;  /* 0x0000000402007981 */ /* 0x008ea4000c1e1900 */
[----:B--2---:R-:W-:-:S05]  /*00b0*/  FADD R5, R0, 1 ;  /* 0x3f80000000057421 */ /* 0x004fca0000000000 */
[----:B------:R-:W-:Y:S01]  /*00c0*/  STG.E desc[UR4][R2.64], R5 ;  /* 0x0000000502007986 */ /* 0x000fe2000c101904 */
[----:B------:R-:W-:Y:S05]  /*00d0*/  EXIT ;  /* 0x000000000000794d */ /* 0x000fea0003800000 */
.L_x_0:
[----:B------:R-:W-:-:S00]  /*00e0*/  BRA `(.L_x_0) ;  /* 0xfffffffc00fc7947 */ /* 0x000fc0000383ffff */
[----:B------:R-:W-:-:S00]  /*00f0*/  NOP ;  /* 0x0000000000007918 */ /* 0x000fc00000000000 */
        /* <DEDUP_REMOVED lines=8> */
.L_x_4:


//--------------------- .text._Z6offsetIfEvPT_i   --------------------------
	.section	.text._Z6offsetIfEvPT_i,"ax",@progbits
	.align	128
        .global         _Z6offsetIfEvPT_i
        .type           _Z6offsetIfEvPT_i,@function
        .size           _Z6offsetIfEvPT_i,(.L_x_5 - _Z6offsetIfEvPT_i)
        .other          _Z6offsetIfEvPT_i,@"STO_CUDA_ENTRY STV_DEFAULT"
_Z6offsetIfEvPT_i:
.text._Z6offsetIfEvPT_i:
[----:B------:R-:W-:Y:S01]  /*0000*/  LDC R1, c[0x0][0x37c] ;  /* 0x0000df00ff017b82 */ /* 0x000fe20000000800 */
[----:B------:R-:W0:Y:S01]  /*0010*/  S2R R0, SR_CTAID.X ;  /* 0x0000000000007919 */ /* 0x000e220000002500 */
[----:B------:R-:W0:Y:S06]  /*0020*/  LDCU UR6, c[0x0][0x360] ;  /* 0x00006c00ff0677ac */ /* 0x000e2c0008000800 */
[----:B------:R-:W1:Y:S01]  /*0030*/  LDC.64 R2, c[0x0][0x380] ;  /* 0x0000e000ff027b82 */ /* 0x000e620000000a00 */
[----:B------:R-:W0:Y:S01]  /*0040*/  S2R R5, SR_TID.X ;  /* 0x0000000000057919 */ /* 0x000e220000002100 */
[----:B------:R-:W2:Y:S01]  /*0050*/  LDCU UR7, c[0x0][0x388] ;  /* 0x00007100ff0777ac */ /* 0x000ea20008000800 */
[----:B------:R-:W3:Y:S01]  /*0060*/  LDCU.64 UR4, c[0x0][0x358] ;  /* 0x00006b00ff0477ac */ /* 0x000ee20008000a00 */
[----:B0-----:R-:W-:-:S05]  /*0070*/  IMAD R0, R0, UR6, R5 ;  /* 0x0000000600007c24 */ /* 0x001fca000f8e0205 */
[----:B--2---:R-:W-:-:S05]  /*0080*/  IADD3 R5, PT, PT, R0, UR7, RZ ;  /* 0x0000000700057c10 */ /* 0x004fca000fffe0ff */
[----:B-1----:R-:W-:-:S05]  /*0090*/  IMAD.WIDE R2, R5, 0x4, R2 ;  /* 0x0000000405027825 */ /* 0x002fca00078e0202 */
[----:B---3--:R-:W2:Y:S02]  /*00a0*/  LDG.E R0, desc[UR4][R2.64] ;  /* 0x0000000402007981 */ /* 0x008ea4000c1e1900 */
[----:B--2---:R-:W-:-:S05]  /*00b0*/  FADD R5, R0, 1 ;  /* 0x3f80000000057421 */ /* 0x004fca0000000000 */
[----:B------:R-:W-:Y:S01]  /*00c0*/  STG.E desc[UR4][R2.64], R5 ;  /* 0x0000000502007986 */ /* 0x000fe2000c101904 */
[----:B------:R-:W-:Y:S05]  /*00d0*/  EXIT ;  /* 0x000000000000794d */ /* 0x000fea0003800000 */
.L_x_1:
        /* <DEDUP_REMOVED lines=10> */
.L_x_5:


//--------------------- .text._Z6strideIdEvPT_i   --------------------------
	.section	.text._Z6strideIdEvPT_i,"ax",@progbits
	.align	128
        .global         _Z6strideIdEvPT_i
        .type           _Z6strideIdEvPT_i,@function
        .size           _Z6strideIdEvPT_i,(.L_x_6 - _Z6strideIdEvPT_i)
        .other          _Z6strideIdEvPT_i,@"STO_CUDA_ENTRY STV_DEFAULT"
_Z6strideIdEvPT_i:
.text._Z6strideIdEvPT_i:
        /* <DEDUP_REMOVED lines=10> */
[----:B---3--:R-:W2:Y:S02]  /*00a0*/  LDG.E.64 R4, desc[UR4][R2.64] ;  /* 0x0000000402047981 */ /* 0x008ea4000c1e1b00 */
[----:B--2---:R-:W-:-:S07]  /*00b0*/  DADD R4, R4, 1 ;  /* 0x3ff0000004047429 */ /* 0x004fce0000000000 */
[----:B------:R-:W-:Y:S01]  /*00c0*/  STG.E.64 desc[UR4][R2.64], R4 ;  /* 0x0000000402007986 */ /* 0x000fe2000c101b04 */
[----:B------:R-:W-:Y:S05]  /*00d0*/  EXIT ;  /* 0x000000000000794d */ /* 0x000fea0003800000 */
.L_x_2:
        /* <DEDUP_REMOVED lines=10> */
.L_x_6:


//--------------------- .text._Z6offsetIdEvPT_i   --------------------------
	.section	.text._Z6offsetIdEvPT_i,"ax",@progbits
	.align	128
        .global         _Z6offsetIdEvPT_i
        .type           _Z6offsetIdEvPT_i,@function
        .size           _Z6offsetIdEvPT_i,(.L_x_7 - _Z6offsetIdEvPT_i)
        .other          _Z6offsetIdEvPT_i,@"STO_CUDA_ENTRY STV_DEFAULT"
_Z6offsetIdEvPT_i:
.text._Z6offsetIdEvPT_i:
        /* <DEDUP_REMOVED lines=10> */
[----:B---3--:R-:W2:Y:S02]  /*00a0*/  LDG.E.64 R4, desc[UR4][R2.64] ;  /* 0x0000000402047981 */ /* 0x008ea4000c1e1b00 */
[----:B--2---:R-:W-:-:S07]  /*00b0*/  DADD R4, R4, 1 ;  /* 0x3ff0000004047429 */ /* 0x004fce0000000000 */
[----:B------:R-:W-:Y:S01]  /*00c0*/  STG.E.64 desc[UR4][R2.64], R4 ;  /* 0x0000000402007986 */ /* 0x000fe2000c101b04 */
[----:B------:R-:W-:Y:S05]  /*00d0*/  EXIT ;  /* 0x000000000000794d */ /* 0x000fea0003800000 */
.L_x_3:
        /* <DEDUP_REMOVED lines=10> */
.L_x_7:


//--------------------- .nv.shared.reserved.0     --------------------------
	.section	.nv.shared.reserved.0,"aw",@nobits
	.weak		__nv_reservedSMEM_offset_0_alias
	.size		__nv_reservedSMEM_offset_0_alias, 0, 64
	.other		__nv_reservedSMEM_offset_0_alias,@"STO_CUDA_RESERVED_SHARED STV_DEFAULT"
__nv_reservedSMEM_offset_0_alias:
	.zero		0
	.zero		64


//--------------------- .nv.constant0._Z6strideIfEvPT_i --------------------------
	.section	.nv.constant0._Z6strideIfEvPT_i,"a",@progbits
	.sectionflags	@""
	.align	4
.nv.constant0._Z6strideIfEvPT_i:
	.zero		908


//--------------------- .nv.constant0._Z6offsetIfEvPT_i --------------------------
	.section	.nv.constant0._Z6offsetIfEvPT_i,"a",@progbits
	.sectionflags	@""
	.align	4
.nv.constant0._Z6offsetIfEvPT_i:
	.zero		908


//--------------------- .nv.constant0._Z6strideIdEvPT_i --------------------------
	.section	.nv.constant0._Z6strideIdEvPT_i,"a",@progbits
	.sectionflags	@""
	.align	4
.nv.constant0._Z6strideIdEvPT_i:
	.zero		908


//--------------------- .nv.constant0._Z6offsetIdEvPT_i --------------------------
	.section	.nv.constant0._Z6offsetIdEvPT_i,"a",@progbits
	.sectionflags	@""
	.align	4
.nv.constant0._Z6offsetIdEvPT_i:
	.zero		908


//--------------------- SYMBOLS --------------------------

	.type		.nv.reservedSmem.offset0,@object
	.size		.nv.reservedSmem.offset0,0x4
